//
// Generated by NVIDIA NVVM Compiler
//
// Compiler Build ID: CL-36424714
// Cuda compilation tools, release 13.0, V13.0.88
// Based on NVVM 20.0.0
//

.version 9.0
.target sm_100
.address_size 64

	// .globl	_Z12Hello_kerneli
.extern .func  (.param .b32 func_retval0) vprintf
(
	.param .b64 vprintf_param_0,
	.param .b64 vprintf_param_1
)
;
.global .align 1 .b8 $str[69] = {72, 101, 108, 108, 111, 32, 87, 111, 114, 108, 100, 32, 102, 114, 111, 109, 32, 67, 85, 68, 65, 47, 77, 80, 73, 58, 32, 82, 97, 110, 107, 32, 37, 100, 44, 32, 68, 101, 118, 105, 99, 101, 32, 37, 100, 44, 32, 84, 104, 114, 101, 97, 100, 32, 37, 100, 44, 32, 66, 108, 111, 99, 107, 32, 37, 100, 32, 10};

.visible .entry _Z12Hello_kerneli(
	.param .u32 _Z12Hello_kerneli_param_0
)
{
	.local .align 16 .b8 	__local_depot0[16];
	.reg .b64 	%SP;
	.reg .b64 	%SPL;
	.reg .b32 	%r<6>;
	.reg .b64 	%rd<5>;

	mov.u64 	%SPL, __local_depot0;
	cvta.local.u64 	%SP, %SPL;
	ld.param.u32 	%r1, [_Z12Hello_kerneli_param_0];
	add.u64 	%rd1, %SP, 0;
	add.u64 	%rd2, %SPL, 0;
	mov.u32 	%r2, %tid.x;
	mov.u32 	%r3, %ctaid.x;
	st.local.u32 	[%rd2], %r1;
	st.local.v2.u32 	[%rd2+8], {%r2, %r3};
	mov.u64 	%rd3, $str;
	cvta.global.u64 	%rd4, %rd3;
	{ // callseq 0, 0
	.param .b64 param0;
	st.param.b64 	[param0], %rd4;
	.param .b64 param1;
	st.param.b64 	[param1], %rd1;
	.param .b32 retval0;
	call.uni (retval0), 
	vprintf, 
	(
	param0, 
	param1
	);
	ld.param.b32 	%r4, [retval0];
	} // callseq 0
	ret;

}


// ===== COMPILED SASS (sm_100) =====

	.target	sm_100

	.elftype	@"ET_EXEC"


//--------------------- .note.nv.tkinfo           --------------------------
	.section	.note.nv.tkinfo,"",@"SHT_NOTE"
	.sectionflags	@"SHF_NOTE_NV_TKINFO"
	.tkinfo
        /*0018*/ 	.word	0x00000002
        /*0030*/ 	.string	""
        /*0030*/ 	.string	"ptxas"
        /*0030*/ 	.string	"Cuda compilation tools, release 13.0, V13.0.88"
        /*0030*/ 	.string	"Build cuda_13.0.r13.0/compiler.36424714_0"
        /*0030*/ 	.string	"-arch sm_100 -m 64 "



//--------------------- .note.nv.cuinfo           --------------------------
	.section	.note.nv.cuinfo,"",@"SHT_NOTE"
	.sectionflags	@"SHF_NOTE_NV_CUINFO"
        /*0018*/ 	.short	0x0002
        /*001a*/ 	.short	0x0064
        /*001c*/ 	.short	0x0082
	.zero		2


//--------------------- .nv.info                  --------------------------
	.section	.nv.info,"",@"SHT_CUDA_INFO"
	.align	4


	//----- nvinfo : EIATTR_REGCOUNT
	.align		4
        /*0000*/ 	.byte	0x04, 0x2f
        /*0002*/ 	.short	(.L_2 - .L_1)
	.align		4
.L_1:
        /*0004*/ 	.word	index@(_Z12Hello_kerneli)
        /*0008*/ 	.word	0x00000018


	//----- nvinfo : EIATTR_FRAME_SIZE
	.align		4
.L_2:
        /*000c*/ 	.byte	0x04, 0x11
        /*000e*/ 	.short	(.L_4 - .L_3)
	.align		4
.L_3:
        /*0010*/ 	.word	index@(_Z12Hello_kerneli)
        /*0014*/ 	.word	0x00000010


	//----- nvinfo : EIATTR_MIN_STACK_SIZE
	.align		4
.L_4:
        /*0018*/ 	.byte	0x04, 0x12
        /*001a*/ 	.short	(.L_6 - .L_5)
	.align		4
.L_5:
        /*001c*/ 	.word	index@(_Z12Hello_kerneli)
        /*0020*/ 	.word	0x00000010
.L_6:


//--------------------- .nv.compat                --------------------------
	.section	.nv.compat,"",@"SHT_CUDA_COMPAT_INFO"
	.align	4
        /*0000*/ 	.byte	0x02, 0x09, 0x00, 0x00, 0x02, 0x02, 0x01, 0x00, 0x02, 0x05, 0x05, 0x00, 0x03, 0x07, 0x01, 0x01
        /*0010*/ 	.byte	0x02, 0x03, 0x00, 0x00, 0x02, 0x06, 0x01, 0x00, 0x04, 0x0b, 0x08, 0x00, 0x09, 0x00, 0x00, 0x00
        /*0020*/ 	.byte	0x00, 0x00, 0x00, 0x00


//--------------------- .nv.info._Z12Hello_kerneli --------------------------
	.section	.nv.info._Z12Hello_kerneli,"",@"SHT_CUDA_INFO"
	.sectionflags	@""
	.align	4


	//----- nvinfo : EIATTR_CUDA_API_VERSION
	.align		4
        /*0000*/ 	.byte	0x04, 0x37
        /*0002*/ 	.short	(.L_8 - .L_7)
.L_7:
        /*0004*/ 	.word	0x00000082


	//----- nvinfo : EIATTR_KPARAM_INFO
	.align		4
.L_8:
        /*0008*/ 	.byte	0x04, 0x17
        /*000a*/ 	.short	(.L_10 - .L_9)
.L_9:
        /*000c*/ 	.word	0x00000000
        /*0010*/ 	.short	0x0000
        /*0012*/ 	.short	0x0000
        /*0014*/ 	.byte	0x00, 0xf0, 0x11, 0x00


	//----- nvinfo : EIATTR_SPARSE_MMA_MASK
	.align		4
.L_10:
        /*0018*/ 	.byte	0x03, 0x50
        /*001a*/ 	.short	0x0000


	//----- nvinfo : EIATTR_MAXREG_COUNT
	.align		4
        /*001c*/ 	.byte	0x03, 0x1b
        /*001e*/ 	.short	0x00ff


	//----- nvinfo : EIATTR_EXTERNS
	.align		4
        /*0020*/ 	.byte	0x04, 0x0f
        /*0022*/ 	.short	(.L_12 - .L_11)


	//   ....[0]....
	.align		4
.L_11:
        /*0024*/ 	.word	index@(vprintf)


	//----- nvinfo : EIATTR_MERCURY_ISA_VERSION
	.align		4
.L_12:
        /*0028*/ 	.byte	0x03, 0x5f
        /*002a*/ 	.short	0x0101


	//----- nvinfo : EIATTR_VRC_CTA_INIT_COUNT
	.align		4
        /*002c*/ 	.byte	0x02, 0x4a
	.zero		1
	.zero		1


	//----- nvinfo : EIATTR_SYSCALL_OFFSETS
	.align		4
        /*0030*/ 	.byte	0x04, 0x46
        /*0032*/ 	.short	(.L_14 - .L_13)


	//   ....[0]....
.L_13:
        /*0034*/ 	.word	0x00000110


	//----- nvinfo : EIATTR_EXIT_INSTR_OFFSETS
	.align		4
.L_14:
        /*0038*/ 	.byte	0x04, 0x1c
        /*003a*/ 	.short	(.L_16 - .L_15)


	//   ....[0]....
.L_15:
        /*003c*/ 	.word	0x00000120


	//----- nvinfo : EIATTR_CBANK_PARAM_SIZE
	.align		4
.L_16:
        /*0040*/ 	.byte	0x03, 0x19
        /*0042*/ 	.short	0x0004


	//----- nvinfo : EIATTR_PARAM_CBANK
	.align		4
        /*0044*/ 	.byte	0x04, 0x0a
        /*0046*/ 	.short	(.L_18 - .L_17)
	.align		4
.L_17:
        /*0048*/ 	.word	index@(.nv.constant0._Z12Hello_kerneli)
        /*004c*/ 	.short	0x0380
        /*004e*/ 	.short	0x0004


	//----- nvinfo : EIATTR_SW_WAR
	.align		4
.L_18:
        /*0050*/ 	.byte	0x04, 0x36
        /*0052*/ 	.short	(.L_20 - .L_19)
.L_19:
        /*0054*/ 	.word	0x00000008
.L_20:


//--------------------- .nv.callgraph             --------------------------
	.section	.nv.callgraph,"",@"SHT_CUDA_CALLGRAPH"
	.align	4
	.sectionentsize	8
	.align		4
        /*0000*/ 	.word	0x00000000
	.align		4
        /*0004*/ 	.word	0xffffffff
	.align		4
        /*0008*/ 	.word	index@(_Z12Hello_kerneli)
	.align		4
        /*000c*/ 	.word	index@(vprintf)
	.align		4
        /*0010*/ 	.word	0x00000000
	.align		4
        /*0014*/ 	.word	0xfffffffe
	.align		4
        /*0018*/ 	.word	0x00000000
	.align		4
        /*001c*/ 	.word	0xfffffffd
	.align		4
        /*0020*/ 	.word	0x00000000
	.align		4
        /*0024*/ 	.word	0xfffffffc


//--------------------- .nv.constant4             --------------------------
	.section	.nv.constant4,"a",@progbits
	.align	8
	.align		8
.nv.constant4:
        /*0000*/ 	.dword	vprintf
	.align		8
        /*0008*/ 	.dword	$str


//--------------------- .text._Z12Hello_kerneli   --------------------------
	.section	.text._Z12Hello_kerneli,"ax",@progbits
	.align	128
        .global         _Z12Hello_kerneli
        .type           _Z12Hello_kerneli,@function
        .size           _Z12Hello_kerneli,(.L_x_2 - _Z12Hello_kerneli)
        .other          _Z12Hello_kerneli,@"STO_CUDA_ENTRY STV_DEFAULT"
_Z12Hello_kerneli:
.text._Z12Hello_kerneli:
[----:B------:R-:W0:Y:S01]  /*0000*/  LDC R1, c[0x0][0x37c] ;  /* 0x0000df00ff017b82 */ /* 0x000e220000000800 */
[----:B------:R-:W1:Y:S07]  /*0010*/  S2R R8, SR_TID.X ;  /* 0x0000000000087919 */ /* 0x000e6e0000002100 */
[----:B------:R-:W2:Y:S01]  /*0020*/  LDC R10, c[0x0][0x380] ;  /* 0x0000e000ff0a7b82 */ /* 0x000ea20000000800 */
[----:B0-----:R-:W-:Y:S01]  /*0030*/  VIADD R1, R1, 0xfffffff0 ;  /* 0xfffffff001017836 */ /* 0x001fe20000000000 */
[----:B------:R-:W-:Y:S01]  /*0040*/  MOV R0, 0x0 ;  /* 0x0000000000007802 */ /* 0x000fe20000000f00 */
[----:B------:R-:W1:Y:S01]  /*0050*/  S2R R9, SR_CTAID.X ;  /* 0x0000000000097919 */ /* 0x000e620000002500 */
[----:B------:R-:W0:Y:S04]  /*0060*/  LDCU UR4, c[0x0][0x2f8] ;  /* 0x00005f00ff0477ac */ /* 0x000e280008000800 */
[----:B------:R3:W4:Y:S01]  /*0070*/  LDC.64 R2, c[0x4][R0] ;  /* 0x0100000000027b82 */ /* 0x0007220000000a00 */
[----:B------:R-:W5:Y:S01]  /*0080*/  LDCU.64 UR6, c[0x4][0x8] ;  /* 0x01000100ff0677ac */ /* 0x000f620008000a00 */
[----:B------:R-:W3:Y:S01]  /*0090*/  LDCU UR5, c[0x0][0x2fc] ;  /* 0x00005f80ff0577ac */ /* 0x000ee20008000800 */
[----:B0-----:R-:W-:Y:S01]  /*00a0*/  IADD3 R6, P0, PT, R1, UR4, RZ ;  /* 0x0000000401067c10 */ /* 0x001fe2000ff1e0ff */
[----:B--2---:R0:W-:Y:S01]  /*00b0*/  STL [R1], R10 ;  /* 0x0000000a01007387 */ /* 0x0041e20000100800 */
[----:B-----5:R-:W-:Y:S01]  /*00c0*/  IMAD.U32 R4, RZ, RZ, UR6 ;  /* 0x00000006ff047e24 */ /* 0x020fe2000f8e00ff */
[----:B------:R-:W-:-:S02]  /*00d0*/  MOV R5, UR7 ;  /* 0x0000000700057c02 */ /* 0x000fc40008000f00 */
[----:B---3--:R-:W-:Y:S01]  /*00e0*/  IMAD.X R7, RZ, RZ, UR5, P0 ;  /* 0x00000005ff077e24 */ /* 0x008fe200080e06ff */
[----:B-1----:R0:W-:Y:S07]  /*00f0*/  STL.64 [R1+0x8], R8 ;  /* 0x0000080801007387 */ /* 0x0021ee0000100a00 */
[----:B------:R-:W-:-:S07]  /*0100*/  LEPC R20, `(.L_x_0) ;  /* 0x000000001014794e */ /* 0x000fce0000000000 */
[----:B0---4-:R-:W-:Y:S05]  /*0110*/  CALL.ABS.NOINC R2 ;  /* 0x0000000002007343 */ /* 0x011fea0003c00000 */
.L_x_0:
[----:B------:R-:W-:Y:S05]  /*0120*/  EXIT ;  /* 0x000000000000794d */ /* 0x000fea0003800000 */
.L_x_1:
[----:B------:R-:W-:-:S00]  /*0130*/  BRA `(.L_x_1) ;  /* 0xfffffffc00fc7947 */ /* 0x000fc0000383ffff */
[----:B------:R-:W-:-:S00]  /*0140*/  NOP ;  /* 0x0000000000007918 */ /* 0x000fc00000000000 */
        /* <DEDUP_REMOVED lines=11> */
.L_x_2:


//--------------------- .nv.global.init           --------------------------
	.section	.nv.global.init,"aw",@progbits
.nv.global.init:
	.type		$str,@object
	.size		$str,(.L_0 - $str)
$str:
        /*0000*/ 	.byte	0x48, 0x65, 0x6c, 0x6c, 0x6f, 0x20, 0x57, 0x6f, 0x72, 0x6c, 0x64, 0x20, 0x66, 0x72, 0x6f, 0x6d
        /*0010*/ 	.byte	0x20, 0x43, 0x55, 0x44, 0x41, 0x2f, 0x4d, 0x50, 0x49, 0x3a, 0x20, 0x52, 0x61, 0x6e, 0x6b, 0x20
        /*0020*/ 	.byte	0x25, 0x64, 0x2c, 0x20, 0x44, 0x65, 0x76, 0x69, 0x63, 0x65, 0x20, 0x25, 0x64, 0x2c, 0x20, 0x54
        /*0030*/ 	.byte	0x68, 0x72, 0x65, 0x61, 0x64, 0x20, 0x25, 0x64, 0x2c, 0x20, 0x42, 0x6c, 0x6f, 0x63, 0x6b, 0x20
        /*0040*/ 	.byte	0x25, 0x64, 0x20, 0x0a, 0x00
.L_0:


//--------------------- .nv.shared.reserved.0     --------------------------
	.section	.nv.shared.reserved.0,"aw",@nobits
	.weak		__nv_reservedSMEM_offset_0_alias
	.size		__nv_reservedSMEM_offset_0_alias, 0, 64
	.other		__nv_reservedSMEM_offset_0_alias,@"STO_CUDA_RESERVED_SHARED STV_DEFAULT"
__nv_reservedSMEM_offset_0_alias:
	.zero		0
	.zero		64


//--------------------- .nv.constant0._Z12Hello_kerneli --------------------------
	.section	.nv.constant0._Z12Hello_kerneli,"a",@progbits
	.sectionflags	@""
	.align	4
.nv.constant0._Z12Hello_kerneli:
	.zero		900


//--------------------- SYMBOLS --------------------------

	.type		.nv.reservedSmem.offset0,@object
	.size		.nv.reservedSmem.offset0,0x4
	.type		vprintf,@function
